//
// Generated by NVIDIA NVVM Compiler
//
// Compiler Build ID: CL-36424714
// Cuda compilation tools, release 13.0, V13.0.88
// Based on NVVM 20.0.0
//

.version 9.0
.target sm_100
.address_size 64

	// .globl	_Z19k_scatter_from_fullPKfPfiiii

.visible .entry _Z19k_scatter_from_fullPKfPfiiii(
	.param .u64 .ptr .align 1 _Z19k_scatter_from_fullPKfPfiiii_param_0,
	.param .u64 .ptr .align 1 _Z19k_scatter_from_fullPKfPfiiii_param_1,
	.param .u32 _Z19k_scatter_from_fullPKfPfiiii_param_2,
	.param .u32 _Z19k_scatter_from_fullPKfPfiiii_param_3,
	.param .u32 _Z19k_scatter_from_fullPKfPfiiii_param_4,
	.param .u32 _Z19k_scatter_from_fullPKfPfiiii_param_5
)
{
	.reg .pred 	%p<6>;
	.reg .b32 	%r<21>;
	.reg .b32 	%f<2>;
	.reg .b64 	%rd<19>;

	ld.param.u64 	%rd1, [_Z19k_scatter_from_fullPKfPfiiii_param_0];
	ld.param.u64 	%rd2, [_Z19k_scatter_from_fullPKfPfiiii_param_1];
	ld.param.u32 	%r4, [_Z19k_scatter_from_fullPKfPfiiii_param_2];
	ld.param.u32 	%r7, [_Z19k_scatter_from_fullPKfPfiiii_param_3];
	ld.param.u32 	%r6, [_Z19k_scatter_from_fullPKfPfiiii_param_4];
	ld.param.u32 	%r8, [_Z19k_scatter_from_fullPKfPfiiii_param_5];
	mov.u32 	%r9, %ctaid.x;
	mov.u32 	%r10, %ntid.x;
	mov.u32 	%r11, %tid.x;
	mad.lo.s32 	%r1, %r9, %r10, %r11;
	mov.u32 	%r12, %ctaid.y;
	mov.u32 	%r13, %ntid.y;
	mov.u32 	%r14, %tid.y;
	mad.lo.s32 	%r15, %r12, %r13, %r14;
	mov.u32 	%r16, %ctaid.z;
	mov.u32 	%r17, %ntid.z;
	mov.u32 	%r18, %tid.z;
	mad.lo.s32 	%r3, %r16, %r17, %r18;
	setp.ge.s32 	%p1, %r1, %r4;
	setp.ge.s32 	%p2, %r15, %r7;
	or.pred  	%p3, %p1, %p2;
	setp.ge.s32 	%p4, %r3, %r8;
	or.pred  	%p5, %p3, %p4;
	@%p5 bra 	$L__BB0_2;
	cvta.to.global.u64 	%rd3, %rd1;
	cvta.to.global.u64 	%rd4, %rd2;
	add.s32 	%r19, %r3, 4;
	add.s32 	%r20, %r6, %r3;
	cvt.s64.s32 	%rd5, %r20;
	cvt.u64.u32 	%rd6, %r7;
	cvt.u64.u32 	%rd7, %r15;
	mad.lo.s64 	%rd8, %rd5, %rd6, %rd7;
	cvt.s64.s32 	%rd9, %r4;
	cvt.s64.s32 	%rd10, %r1;
	mad.lo.s64 	%rd11, %rd8, %rd9, %rd10;
	shl.b64 	%rd12, %rd11, 2;
	add.s64 	%rd13, %rd3, %rd12;
	ld.global.nc.f32 	%f1, [%rd13];
	mul.wide.u32 	%rd14, %r7, %r19;
	add.s64 	%rd15, %rd14, %rd7;
	mad.lo.s64 	%rd16, %rd15, %rd9, %rd10;
	shl.b64 	%rd17, %rd16, 2;
	add.s64 	%rd18, %rd4, %rd17;
	st.global.f32 	[%rd18], %f1;
$L__BB0_2:
	ret;

}
	// .globl	_Z16k_gather_to_fullPKfPfiiii
.visible .entry _Z16k_gather_to_fullPKfPfiiii(
	.param .u64 .ptr .align 1 _Z16k_gather_to_fullPKfPfiiii_param_0,
	.param .u64 .ptr .align 1 _Z16k_gather_to_fullPKfPfiiii_param_1,
	.param .u32 _Z16k_gather_to_fullPKfPfiiii_param_2,
	.param .u32 _Z16k_gather_to_fullPKfPfiiii_param_3,
	.param .u32 _Z16k_gather_to_fullPKfPfiiii_param_4,
	.param .u32 _Z16k_gather_to_fullPKfPfiiii_param_5
)
{
	.reg .pred 	%p<6>;
	.reg .b32 	%r<21>;
	.reg .b32 	%f<2>;
	.reg .b64 	%rd<19>;

	ld.param.u64 	%rd1, [_Z16k_gather_to_fullPKfPfiiii_param_0];
	ld.param.u64 	%rd2, [_Z16k_gather_to_fullPKfPfiiii_param_1];
	ld.param.u32 	%r4, [_Z16k_gather_to_fullPKfPfiiii_param_2];
	ld.param.u32 	%r7, [_Z16k_gather_to_fullPKfPfiiii_param_3];
	ld.param.u32 	%r6, [_Z16k_gather_to_fullPKfPfiiii_param_4];
	ld.param.u32 	%r8, [_Z16k_gather_to_fullPKfPfiiii_param_5];
	mov.u32 	%r9, %ctaid.x;
	mov.u32 	%r10, %ntid.x;
	mov.u32 	%r11, %tid.x;
	mad.lo.s32 	%r1, %r9, %r10, %r11;
	mov.u32 	%r12, %ctaid.y;
	mov.u32 	%r13, %ntid.y;
	mov.u32 	%r14, %tid.y;
	mad.lo.s32 	%r15, %r12, %r13, %r14;
	mov.u32 	%r16, %ctaid.z;
	mov.u32 	%r17, %ntid.z;
	mov.u32 	%r18, %tid.z;
	mad.lo.s32 	%r3, %r16, %r17, %r18;
	setp.ge.s32 	%p1, %r1, %r4;
	setp.ge.s32 	%p2, %r15, %r7;
	or.pred  	%p3, %p1, %p2;
	setp.ge.s32 	%p4, %r3, %r8;
	or.pred  	%p5, %p3, %p4;
	@%p5 bra 	$L__BB1_2;
	cvta.to.global.u64 	%rd3, %rd1;
	cvta.to.global.u64 	%rd4, %rd2;
	add.s32 	%r19, %r3, 4;
	add.s32 	%r20, %r6, %r3;
	cvt.u64.u32 	%rd5, %r7;
	mul.wide.u32 	%rd6, %r7, %r19;
	cvt.u64.u32 	%rd7, %r15;
	add.s64 	%rd8, %rd6, %rd7;
	cvt.s64.s32 	%rd9, %r4;
	cvt.s64.s32 	%rd10, %r1;
	mad.lo.s64 	%rd11, %rd8, %rd9, %rd10;
	shl.b64 	%rd12, %rd11, 2;
	add.s64 	%rd13, %rd3, %rd12;
	ld.global.nc.f32 	%f1, [%rd13];
	cvt.s64.s32 	%rd14, %r20;
	mad.lo.s64 	%rd15, %rd14, %rd5, %rd7;
	mad.lo.s64 	%rd16, %rd15, %rd9, %rd10;
	shl.b64 	%rd17, %rd16, 2;
	add.s64 	%rd18, %rd4, %rd17;
	st.global.f32 	[%rd18], %f1;
$L__BB1_2:
	ret;

}


// ===== COMPILED SASS (sm_100) =====

	.target	sm_100

	.elftype	@"ET_EXEC"


//--------------------- .note.nv.tkinfo           --------------------------
	.section	.note.nv.tkinfo,"",@"SHT_NOTE"
	.sectionflags	@"SHF_NOTE_NV_TKINFO"
	.tkinfo
        /*0018*/ 	.word	0x00000002
        /*0030*/ 	.string	""
        /*0030*/ 	.string	"ptxas"
        /*0030*/ 	.string	"Cuda compilation tools, release 13.0, V13.0.88"
        /*0030*/ 	.string	"Build cuda_13.0.r13.0/compiler.36424714_0"
        /*0030*/ 	.string	"-arch sm_100 -m 64 "



//--------------------- .note.nv.cuinfo           --------------------------
	.section	.note.nv.cuinfo,"",@"SHT_NOTE"
	.sectionflags	@"SHF_NOTE_NV_CUINFO"
        /*0018*/ 	.short	0x0002
        /*001a*/ 	.short	0x0064
        /*001c*/ 	.short	0x0082
	.zero		2


//--------------------- .nv.info                  --------------------------
	.section	.nv.info,"",@"SHT_CUDA_INFO"
	.align	4


	//----- nvinfo : EIATTR_REGCOUNT
	.align		4
        /*0000*/ 	.byte	0x04, 0x2f
        /*0002*/ 	.short	(.L_1 - .L_0)
	.align		4
.L_0:
        /*0004*/ 	.word	index@(_Z19k_scatter_from_fullPKfPfiiii)
        /*0008*/ 	.word	0x0000000c


	//----- nvinfo : EIATTR_FRAME_SIZE
	.align		4
.L_1:
        /*000c*/ 	.byte	0x04, 0x11
        /*000e*/ 	.short	(.L_3 - .L_2)
	.align		4
.L_2:
        /*0010*/ 	.word	index@(_Z19k_scatter_from_fullPKfPfiiii)
        /*0014*/ 	.word	0x00000000


	//----- nvinfo : EIATTR_REGCOUNT
	.align		4
.L_3:
        /*0018*/ 	.byte	0x04, 0x2f
        /*001a*/ 	.short	(.L_5 - .L_4)
	.align		4
.L_4:
        /*001c*/ 	.word	index@(_Z16k_gather_to_fullPKfPfiiii)
        /*0020*/ 	.word	0x0000000c


	//----- nvinfo : EIATTR_FRAME_SIZE
	.align		4
.L_5:
        /*0024*/ 	.byte	0x04, 0x11
        /*0026*/ 	.short	(.L_7 - .L_6)
	.align		4
.L_6:
        /*0028*/ 	.word	index@(_Z16k_gather_to_fullPKfPfiiii)
        /*002c*/ 	.word	0x00000000


	//----- nvinfo : EIATTR_MIN_STACK_SIZE
	.align		4
.L_7:
        /*0030*/ 	.byte	0x04, 0x12
        /*0032*/ 	.short	(.L_9 - .L_8)
	.align		4
.L_8:
        /*0034*/ 	.word	index@(_Z16k_gather_to_fullPKfPfiiii)
        /*0038*/ 	.word	0x00000000


	//----- nvinfo : EIATTR_MIN_STACK_SIZE
	.align		4
.L_9:
        /*003c*/ 	.byte	0x04, 0x12
        /*003e*/ 	.short	(.L_11 - .L_10)
	.align		4
.L_10:
        /*0040*/ 	.word	index@(_Z19k_scatter_from_fullPKfPfiiii)
        /*0044*/ 	.word	0x00000000
.L_11:


//--------------------- .nv.compat                --------------------------
	.section	.nv.compat,"",@"SHT_CUDA_COMPAT_INFO"
	.align	4
        /*0000*/ 	.byte	0x02, 0x09, 0x00, 0x00, 0x02, 0x02, 0x01, 0x00, 0x02, 0x05, 0x05, 0x00, 0x03, 0x07, 0x01, 0x01
        /*0010*/ 	.byte	0x02, 0x03, 0x00, 0x00, 0x02, 0x06, 0x01, 0x00, 0x04, 0x0b, 0x08, 0x00, 0x09, 0x00, 0x00, 0x00
        /*0020*/ 	.byte	0x00, 0x00, 0x00, 0x00


//--------------------- .nv.info._Z16k_gather_to_fullPKfPfiiii --------------------------
	.section	.nv.info._Z16k_gather_to_fullPKfPfiiii,"",@"SHT_CUDA_INFO"
	.sectionflags	@""
	.align	4


	//----- nvinfo : EIATTR_CUDA_API_VERSION
	.align		4
        /*0000*/ 	.byte	0x04, 0x37
        /*0002*/ 	.short	(.L_13 - .L_12)
.L_12:
        /*0004*/ 	.word	0x00000082


	//----- nvinfo : EIATTR_KPARAM_INFO
	.align		4
.L_13:
        /*0008*/ 	.byte	0x04, 0x17
        /*000a*/ 	.short	(.L_15 - .L_14)
.L_14:
        /*000c*/ 	.word	0x00000000
        /*0010*/ 	.short	0x0005
        /*0012*/ 	.short	0x001c
        /*0014*/ 	.byte	0x00, 0xf0, 0x11, 0x00


	//----- nvinfo : EIATTR_KPARAM_INFO
	.align		4
.L_15:
        /*0018*/ 	.byte	0x04, 0x17
        /*001a*/ 	.short	(.L_17 - .L_16)
.L_16:
        /*001c*/ 	.word	0x00000000
        /*0020*/ 	.short	0x0004
        /*0022*/ 	.short	0x0018
        /*0024*/ 	.byte	0x00, 0xf0, 0x11, 0x00


	//----- nvinfo : EIATTR_KPARAM_INFO
	.align		4
.L_17:
        /*0028*/ 	.byte	0x04, 0x17
        /*002a*/ 	.short	(.L_19 - .L_18)
.L_18:
        /*002c*/ 	.word	0x00000000
        /*0030*/ 	.short	0x0003
        /*0032*/ 	.short	0x0014
        /*0034*/ 	.byte	0x00, 0xf0, 0x11, 0x00


	//----- nvinfo : EIATTR_KPARAM_INFO
	.align		4
.L_19:
        /*0038*/ 	.byte	0x04, 0x17
        /*003a*/ 	.short	(.L_21 - .L_20)
.L_20:
        /*003c*/ 	.word	0x00000000
        /*0040*/ 	.short	0x0002
        /*0042*/ 	.short	0x0010
        /*0044*/ 	.byte	0x00, 0xf0, 0x11, 0x00


	//----- nvinfo : EIATTR_KPARAM_INFO
	.align		4
.L_21:
        /*0048*/ 	.byte	0x04, 0x17
        /*004a*/ 	.short	(.L_23 - .L_22)
.L_22:
        /*004c*/ 	.word	0x00000000
        /*0050*/ 	.short	0x0001
        /*0052*/ 	.short	0x0008
        /*0054*/ 	.byte	0x00, 0xf5, 0x21, 0x00


	//----- nvinfo : EIATTR_KPARAM_INFO
	.align		4
.L_23:
        /*0058*/ 	.byte	0x04, 0x17
        /*005a*/ 	.short	(.L_25 - .L_24)
.L_24:
        /*005c*/ 	.word	0x00000000
        /*0060*/ 	.short	0x0000
        /*0062*/ 	.short	0x0000
        /*0064*/ 	.byte	0x00, 0xf5, 0x21, 0x00


	//----- nvinfo : EIATTR_SPARSE_MMA_MASK
	.align		4
.L_25:
        /*0068*/ 	.byte	0x03, 0x50
        /*006a*/ 	.short	0x0000


	//----- nvinfo : EIATTR_MAXREG_COUNT
	.align		4
        /*006c*/ 	.byte	0x03, 0x1b
        /*006e*/ 	.short	0x00ff


	//----- nvinfo : EIATTR_MERCURY_ISA_VERSION
	.align		4
        /*0070*/ 	.byte	0x03, 0x5f
        /*0072*/ 	.short	0x0101


	//----- nvinfo : EIATTR_VRC_CTA_INIT_COUNT
	.align		4
        /*0074*/ 	.byte	0x02, 0x4a
	.zero		1
	.zero		1


	//----- nvinfo : EIATTR_EXIT_INSTR_OFFSETS
	.align		4
        /*0078*/ 	.byte	0x04, 0x1c
        /*007a*/ 	.short	(.L_27 - .L_26)


	//   ....[0]....
.L_26:
        /*007c*/ 	.word	0x00000120


	//   ....[1]....
        /*0080*/ 	.word	0x000002e0


	//----- nvinfo : EIATTR_CBANK_PARAM_SIZE
	.align		4
.L_27:
        /*0084*/ 	.byte	0x03, 0x19
        /*0086*/ 	.short	0x0020


	//----- nvinfo : EIATTR_PARAM_CBANK
	.align		4
        /*0088*/ 	.byte	0x04, 0x0a
        /*008a*/ 	.short	(.L_29 - .L_28)
	.align		4
.L_28:
        /*008c*/ 	.word	index@(.nv.constant0._Z16k_gather_to_fullPKfPfiiii)
        /*0090*/ 	.short	0x0380
        /*0092*/ 	.short	0x0020


	//----- nvinfo : EIATTR_SW_WAR
	.align		4
.L_29:
        /*0094*/ 	.byte	0x04, 0x36
        /*0096*/ 	.short	(.L_31 - .L_30)
.L_30:
        /*0098*/ 	.word	0x00000008
.L_31:


//--------------------- .nv.info._Z19k_scatter_from_fullPKfPfiiii --------------------------
	.section	.nv.info._Z19k_scatter_from_fullPKfPfiiii,"",@"SHT_CUDA_INFO"
	.sectionflags	@""
	.align	4


	//----- nvinfo : EIATTR_CUDA_API_VERSION
	.align		4
        /*0000*/ 	.byte	0x04, 0x37
        /*0002*/ 	.short	(.L_33 - .L_32)
.L_32:
        /*0004*/ 	.word	0x00000082


	//----- nvinfo : EIATTR_KPARAM_INFO
	.align		4
.L_33:
        /*0008*/ 	.byte	0x04, 0x17
        /*000a*/ 	.short	(.L_35 - .L_34)
.L_34:
        /*000c*/ 	.word	0x00000000
        /*0010*/ 	.short	0x0005
        /*0012*/ 	.short	0x001c
        /*0014*/ 	.byte	0x00, 0xf0, 0x11, 0x00


	//----- nvinfo : EIATTR_KPARAM_INFO
	.align		4
.L_35:
        /*0018*/ 	.byte	0x04, 0x17
        /*001a*/ 	.short	(.L_37 - .L_36)
.L_36:
        /*001c*/ 	.word	0x00000000
        /*0020*/ 	.short	0x0004
        /*0022*/ 	.short	0x0018
        /*0024*/ 	.byte	0x00, 0xf0, 0x11, 0x00


	//----- nvinfo : EIATTR_KPARAM_INFO
	.align		4
.L_37:
        /*0028*/ 	.byte	0x04, 0x17
        /*002a*/ 	.short	(.L_39 - .L_38)
.L_38:
        /*002c*/ 	.word	0x00000000
        /*0030*/ 	.short	0x0003
        /*0032*/ 	.short	0x0014
        /*0034*/ 	.byte	0x00, 0xf0, 0x11, 0x00


	//----- nvinfo : EIATTR_KPARAM_INFO
	.align		4
.L_39:
        /*0038*/ 	.byte	0x04, 0x17
        /*003a*/ 	.short	(.L_41 - .L_40)
.L_40:
        /*003c*/ 	.word	0x00000000
        /*0040*/ 	.short	0x0002
        /*0042*/ 	.short	0x0010
        /*0044*/ 	.byte	0x00, 0xf0, 0x11, 0x00


	//----- nvinfo : EIATTR_KPARAM_INFO
	.align		4
.L_41:
        /*0048*/ 	.byte	0x04, 0x17
        /*004a*/ 	.short	(.L_43 - .L_42)
.L_42:
        /*004c*/ 	.word	0x00000000
        /*0050*/ 	.short	0x0001
        /*0052*/ 	.short	0x0008
        /*0054*/ 	.byte	0x00, 0xf5, 0x21, 0x00


	//----- nvinfo : EIATTR_KPARAM_INFO
	.align		4
.L_43:
        /*0058*/ 	.byte	0x04, 0x17
        /*005a*/ 	.short	(.L_45 - .L_44)
.L_44:
        /*005c*/ 	.word	0x00000000
        /*0060*/ 	.short	0x0000
        /*0062*/ 	.short	0x0000
        /*0064*/ 	.byte	0x00, 0xf5, 0x21, 0x00


	//----- nvinfo : EIATTR_SPARSE_MMA_MASK
	.align		4
.L_45:
        /*0068*/ 	.byte	0x03, 0x50
        /*006a*/ 	.short	0x0000


	//----- nvinfo : EIATTR_MAXREG_COUNT
	.align		4
        /*006c*/ 	.byte	0x03, 0x1b
        /*006e*/ 	.short	0x00ff


	//----- nvinfo : EIATTR_MERCURY_ISA_VERSION
	.align		4
        /*0070*/ 	.byte	0x03, 0x5f
        /*0072*/ 	.short	0x0101


	//----- nvinfo : EIATTR_VRC_CTA_INIT_COUNT
	.align		4
        /*0074*/ 	.byte	0x02, 0x4a
	.zero		1
	.zero		1


	//----- nvinfo : EIATTR_EXIT_INSTR_OFFSETS
	.align		4
        /*0078*/ 	.byte	0x04, 0x1c
        /*007a*/ 	.short	(.L_47 - .L_46)


	//   ....[0]....
.L_46:
        /*007c*/ 	.word	0x00000120


	//   ....[1]....
        /*0080*/ 	.word	0x000002e0


	//----- nvinfo : EIATTR_CBANK_PARAM_SIZE
	.align		4
.L_47:
        /*0084*/ 	.byte	0x03, 0x19
        /*0086*/ 	.short	0x0020


	//----- nvinfo : EIATTR_PARAM_CBANK
	.align		4
        /*0088*/ 	.byte	0x04, 0x0a
        /*008a*/ 	.short	(.L_49 - .L_48)
	.align		4
.L_48:
        /*008c*/ 	.word	index@(.nv.constant0._Z19k_scatter_from_fullPKfPfiiii)
        /*0090*/ 	.short	0x0380
        /*0092*/ 	.short	0x0020


	//----- nvinfo : EIATTR_SW_WAR
	.align		4
.L_49:
        /*0094*/ 	.byte	0x04, 0x36
        /*0096*/ 	.short	(.L_51 - .L_50)
.L_50:
        /*0098*/ 	.word	0x00000008
.L_51:


//--------------------- .nv.callgraph             --------------------------
	.section	.nv.callgraph,"",@"SHT_CUDA_CALLGRAPH"
	.align	4
	.sectionentsize	8
	.align		4
        /*0000*/ 	.word	0x00000000
	.align		4
        /*0004*/ 	.word	0xffffffff
	.align		4
        /*0008*/ 	.word	0x00000000
	.align		4
        /*000c*/ 	.word	0xfffffffe
	.align		4
        /*0010*/ 	.word	0x00000000
	.align		4
        /*0014*/ 	.word	0xfffffffd
	.align		4
        /*0018*/ 	.word	0x00000000
	.align		4
        /*001c*/ 	.word	0xfffffffc


//--------------------- .text._Z16k_gather_to_fullPKfPfiiii --------------------------
	.section	.text._Z16k_gather_to_fullPKfPfiiii,"ax",@progbits
	.align	128
        .global         _Z16k_gather_to_fullPKfPfiiii
        .type           _Z16k_gather_to_fullPKfPfiiii,@function
        .size           _Z16k_gather_to_fullPKfPfiiii,(.L_x_2 - _Z16k_gather_to_fullPKfPfiiii)
        .other          _Z16k_gather_to_fullPKfPfiiii,@"STO_CUDA_ENTRY STV_DEFAULT"
_Z16k_gather_to_fullPKfPfiiii:
.text._Z16k_gather_to_fullPKfPfiiii:
[----:B------:R-:W-:Y:S01]  /*0000*/  LDC R1, c[0x0][0x37c] ;  /* 0x0000df00ff017b82 */ /* 0x000fe20000000800 */
[----:B------:R-:W0:Y:S07]  /*0010*/  S2R R5, SR_TID.Y ;  /* 0x0000000000057919 */ /* 0x000e2e0000002200 */
[----:B------:R-:W1:Y:S01]  /*0020*/  LDC R2, c[0x0][0x360] ;  /* 0x0000d800ff027b82 */ /* 0x000e620000000800 */
[----:B------:R-:W2:Y:S01]  /*0030*/  LDCU.64 UR8, c[0x0][0x390] ;  /* 0x00007200ff0877ac */ /* 0x000ea20008000a00 */
[----:B------:R-:W1:Y:S01]  /*0040*/  S2R R3, SR_TID.X ;  /* 0x0000000000037919 */ /* 0x000e620000002100 */
[----:B------:R-:W3:Y:S01]  /*0050*/  LDCU UR7, c[0x0][0x39c] ;  /* 0x00007380ff0777ac */ /* 0x000ee20008000800 */
[----:B------:R-:W4:Y:S04]  /*0060*/  S2R R7, SR_TID.Z ;  /* 0x0000000000077919 */ /* 0x000f280000002300 */
[----:B------:R-:W0:Y:S08]  /*0070*/  S2UR UR5, SR_CTAID.Y ;  /* 0x00000000000579c3 */ /* 0x000e300000002600 */
[----:B------:R-:W0:Y:S08]  /*0080*/  LDC R4, c[0x0][0x364] ;  /* 0x0000d900ff047b82 */ /* 0x000e300000000800 */
[----:B------:R-:W1:Y:S08]  /*0090*/  S2UR UR4, SR_CTAID.X ;  /* 0x00000000000479c3 */ /* 0x000e700000002500 */
[----:B------:R-:W4:Y:S08]  /*00a0*/  S2UR UR6, SR_CTAID.Z ;  /* 0x00000000000679c3 */ /* 0x000f300000002700 */
[----:B------:R-:W4:Y:S01]  /*00b0*/  LDC R0, c[0x0][0x368] ;  /* 0x0000da00ff007b82 */ /* 0x000f220000000800 */
[----:B0-----:R-:W-:-:S05]  /*00c0*/  IMAD R4, R4, UR5, R5 ;  /* 0x0000000504047c24 */ /* 0x001fca000f8e0205 */
[----:B--2---:R-:W-:Y:S01]  /*00d0*/  ISETP.GE.AND P0, PT, R4, UR9, PT ;  /* 0x0000000904007c0c */ /* 0x004fe2000bf06270 */
[----:B-1----:R-:W-:-:S05]  /*00e0*/  IMAD R2, R2, UR4, R3 ;  /* 0x0000000402027c24 */ /* 0x002fca000f8e0203 */
[----:B------:R-:W-:Y:S01]  /*00f0*/  ISETP.GE.OR P0, PT, R2, UR8, P0 ;  /* 0x0000000802007c0c */ /* 0x000fe20008706670 */
[----:B----4-:R-:W-:-:S05]  /*0100*/  IMAD R0, R0, UR6, R7 ;  /* 0x0000000600007c24 */ /* 0x010fca000f8e0207 */
[----:B---3--:R-:W-:-:S13]  /*0110*/  ISETP.GE.OR P0, PT, R0, UR7, P0 ;  /* 0x0000000700007c0c */ /* 0x008fda0008706670 */
[----:B------:R-:W-:Y:S05]  /*0120*/  @P0 EXIT ;  /* 0x000000000000094d */ /* 0x000fea0003800000 */
[----:B------:R-:W-:Y:S01]  /*0130*/  HFMA2 R5, -RZ, RZ, 0, 0 ;  /* 0x00000000ff057431 */ /* 0x000fe200000001ff */
[----:B------:R-:W0:Y:S01]  /*0140*/  LDCU.128 UR12, c[0x0][0x380] ;  /* 0x00007000ff0c77ac */ /* 0x000e220008000c00 */
[----:B------:R-:W-:Y:S02]  /*0150*/  IADD3 R7, PT, PT, R0, 0x4, RZ ;  /* 0x0000000400077810 */ /* 0x000fe40007ffe0ff */
[----:B------:R-:W-:Y:S01]  /*0160*/  SHF.R.S32.HI R3, RZ, 0x1f, R2 ;  /* 0x0000001fff037819 */ /* 0x000fe20000011402 */
[----:B------:R-:W-:Y:S01]  /*0170*/  USHF.R.S32.HI UR6, URZ, 0x1f, UR8 ;  /* 0x0000001fff067899 */ /* 0x000fe20008011408 */
[----:B------:R-:W1:Y:S01]  /*0180*/  LDCU.64 UR4, c[0x0][0x358] ;  /* 0x00006b00ff0477ac */ /* 0x000e620008000a00 */
[----:B------:R-:W-:Y:S01]  /*0190*/  IMAD.WIDE.U32 R6, R7, UR9, R4 ;  /* 0x0000000907067c25 */ /* 0x000fe2000f8e0004 */
[----:B------:R-:W2:Y:S03]  /*01a0*/  LDCU UR7, c[0x0][0x398] ;  /* 0x00007300ff0777ac */ /* 0x000ea60008000800 */
[----:B------:R-:W-:-:S02]  /*01b0*/  IMAD R7, R7, UR8, RZ ;  /* 0x0000000807077c24 */ /* 0x000fc4000f8e02ff */
[----:B------:R-:W-:-:S04]  /*01c0*/  IMAD.WIDE.U32 R8, R6, UR8, R2 ;  /* 0x0000000806087c25 */ /* 0x000fc8000f8e0002 */
[----:B------:R-:W-:Y:S01]  /*01d0*/  IMAD R7, R6, UR6, R7 ;  /* 0x0000000606077c24 */ /* 0x000fe2000f8e0207 */
[----:B0-----:R-:W-:-:S04]  /*01e0*/  LEA R6, P0, R8, UR12, 0x2 ;  /* 0x0000000c08067c11 */ /* 0x001fc8000f8010ff */
[----:B------:R-:W-:-:S04]  /*01f0*/  IADD3 R7, PT, PT, R9, R7, RZ ;  /* 0x0000000709077210 */ /* 0x000fc80007ffe0ff */
[----:B------:R-:W-:-:S06]  /*0200*/  LEA.HI.X R7, R8, UR13, R7, 0x2, P0 ;  /* 0x0000000d08077c11 */ /* 0x000fcc00080f1407 */
[----:B-1----:R-:W3:Y:S01]  /*0210*/  LDG.E.CONSTANT R7, desc[UR4][R6.64] ;  /* 0x0000000406077981 */ /* 0x002ee2000c1e9900 */
[----:B--2---:R-:W-:-:S04]  /*0220*/  IADD3 R9, PT, PT, R0, UR7, RZ ;  /* 0x0000000700097c10 */ /* 0x004fc8000fffe0ff */
[----:B------:R-:W-:Y:S01]  /*0230*/  SHF.R.S32.HI R0, RZ, 0x1f, R9 ;  /* 0x0000001fff007819 */ /* 0x000fe20000011409 */
[----:B------:R-:W-:-:S04]  /*0240*/  IMAD.WIDE.U32 R4, R9, UR9, R4 ;  /* 0x0000000909047c25 */ /* 0x000fc8000f8e0004 */
[----:B------:R-:W-:Y:S02]  /*0250*/  IMAD R9, R0, UR9, RZ ;  /* 0x0000000900097c24 */ /* 0x000fe4000f8e02ff */
[----:B------:R-:W-:-:S03]  /*0260*/  IMAD.WIDE.U32 R2, R4, UR8, R2 ;  /* 0x0000000804027c25 */ /* 0x000fc6000f8e0002 */
[----:B------:R-:W-:-:S05]  /*0270*/  IADD3 R0, PT, PT, R5, R9, RZ ;  /* 0x0000000905007210 */ /* 0x000fca0007ffe0ff */
[----:B------:R-:W-:-:S04]  /*0280*/  IMAD R5, R0, UR8, RZ ;  /* 0x0000000800057c24 */ /* 0x000fc8000f8e02ff */
[----:B------:R-:W-:Y:S01]  /*0290*/  IMAD R5, R4, UR6, R5 ;  /* 0x0000000604057c24 */ /* 0x000fe2000f8e0205 */
[----:B------:R-:W-:-:S04]  /*02a0*/  LEA R4, P0, R2, UR14, 0x2 ;  /* 0x0000000e02047c11 */ /* 0x000fc8000f8010ff */
[----:B------:R-:W-:-:S04]  /*02b0*/  IADD3 R3, PT, PT, R3, R5, RZ ;  /* 0x0000000503037210 */ /* 0x000fc80007ffe0ff */
[----:B------:R-:W-:-:S05]  /*02c0*/  LEA.HI.X R5, R2, UR15, R3, 0x2, P0 ;  /* 0x0000000f02057c11 */ /* 0x000fca00080f1403 */
[----:B---3--:R-:W-:Y:S01]  /*02d0*/  STG.E desc[UR4][R4.64], R7 ;  /* 0x0000000704007986 */ /* 0x008fe2000c101904 */
[----:B------:R-:W-:Y:S05]  /*02e0*/  EXIT ;  /* 0x000000000000794d */ /* 0x000fea0003800000 */
.L_x_0:
[----:B------:R-:W-:-:S00]  /*02f0*/  BRA `(.L_x_0) ;  /* 0xfffffffc00fc7947 */ /* 0x000fc0000383ffff */
[----:B------:R-:W-:-:S00]  /*0300*/  NOP ;  /* 0x0000000000007918 */ /* 0x000fc00000000000 */
[----:B------:R-:W-:-:S00]  /*0310*/  NOP ;  /* 0x0000000000007918 */ /* 0x000fc00000000000 */
[----:B------:R-:W-:-:S00]  /*0320*/  NOP ;  /* 0x0000000000007918 */ /* 0x000fc00000000000 */
[----:B------:R-:W-:-:S00]  /*0330*/  NOP ;  /* 0x0000000000007918 */ /* 0x000fc00000000000 */
[----:B------:R-:W-:-:S00]  /*0340*/  NOP ;  /* 0x0000000000007918 */ /* 0x000fc00000000000 */
[----:B------:R-:W-:-:S00]  /*0350*/  NOP ;  /* 0x0000000000007918 */ /* 0x000fc00000000000 */
[----:B------:R-:W-:-:S00]  /*0360*/  NOP ;  /* 0x0000000000007918 */ /* 0x000fc00000000000 */
[----:B------:R-:W-:-:S00]  /*0370*/  NOP ;  /* 0x0000000000007918 */ /* 0x000fc00000000000 */
.L_x_2:


//--------------------- .text._Z19k_scatter_from_fullPKfPfiiii --------------------------
	.section	.text._Z19k_scatter_from_fullPKfPfiiii,"ax",@progbits
	.align	128
        .global         _Z19k_scatter_from_fullPKfPfiiii
        .type           _Z19k_scatter_from_fullPKfPfiiii,@function
        .size           _Z19k_scatter_from_fullPKfPfiiii,(.L_x_3 - _Z19k_scatter_from_fullPKfPfiiii)
        .other          _Z19k_scatter_from_fullPKfPfiiii,@"STO_CUDA_ENTRY STV_DEFAULT"
_Z19k_scatter_from_fullPKfPfiiii:
.text._Z19k_scatter_from_fullPKfPfiiii:
        /* <DEDUP_REMOVED lines=19> */
[----:B------:R-:W0:Y:S01]  /*0130*/  LDCU UR4, c[0x0][0x398] ;  /* 0x00007300ff0477ac */ /* 0x000e220008000800 */
[----:B------:R-:W-:Y:S01]  /*0140*/  HFMA2 R3, -RZ, RZ, 0, 0 ;  /* 0x00000000ff037431 */ /* 0x000fe200000001ff */
[----:B------:R-:W1:Y:S01]  /*0150*/  LDCU.128 UR12, c[0x0][0x380] ;  /* 0x00007000ff0c77ac */ /* 0x000e620008000c00 */
[----:B------:R-:W-:Y:S01]  /*0160*/  USHF.R.S32.HI UR6, URZ, 0x1f, UR8 ;  /* 0x0000001fff067899 */ /* 0x000fe20008011408 */
[----:B0-----:R-:W-:Y:S01]  /*0170*/  IADD3 R7, PT, PT, R0, UR4, RZ ;  /* 0x0000000400077c10 */ /* 0x001fe2000fffe0ff */
[----:B------:R-:W0:Y:S03]  /*0180*/  LDCU.64 UR4, c[0x0][0x358] ;  /* 0x00006b00ff0477ac */ /* 0x000e260008000a00 */
[----:B------:R-:W-:Y:S01]  /*0190*/  SHF.R.S32.HI R5, RZ, 0x1f, R7 ;  /* 0x0000001fff057819 */ /* 0x000fe20000011407 */
[----:B------:R-:W-:-:S04]  /*01a0*/  IMAD.WIDE.U32 R6, R7, UR9, R2 ;  /* 0x0000000907067c25 */ /* 0x000fc8000f8e0002 */
[----:B------:R-:W-:-:S05]  /*01b0*/  IMAD R5, R5, UR9, RZ ;  /* 0x0000000905057c24 */ /* 0x000fca000f8e02ff */
[----:B------:R-:W-:Y:S02]  /*01c0*/  IADD3 R7, PT, PT, R7, R5, RZ ;  /* 0x0000000507077210 */ /* 0x000fe40007ffe0ff */
[----:B------:R-:W-:-:S03]  /*01d0*/  SHF.R.S32.HI R5, RZ, 0x1f, R4 ;  /* 0x0000001fff057819 */ /* 0x000fc60000011404 */
[----:B------:R-:W-:Y:S02]  /*01e0*/  IMAD R7, R7, UR8, RZ ;  /* 0x0000000807077c24 */ /* 0x000fe4000f8e02ff */
[----:B------:R-:W-:-:S04]  /*01f0*/  IMAD.WIDE.U32 R8, R6, UR8, R4 ;  /* 0x0000000806087c25 */ /* 0x000fc8000f8e0004 */
[----:B------:R-:W-:Y:S01]  /*0200*/  IMAD R7, R6, UR6, R7 ;  /* 0x0000000606077c24 */ /* 0x000fe2000f8e0207 */
[----:B-1----:R-:W-:-:S04]  /*0210*/  LEA R6, P0, R8, UR12, 0x2 ;  /* 0x0000000c08067c11 */ /* 0x002fc8000f8010ff */
[----:B------:R-:W-:-:S04]  /*0220*/  IADD3 R7, PT, PT, R9, R7, RZ ;  /* 0x0000000709077210 */ /* 0x000fc80007ffe0ff */
[----:B------:R-:W-:-:S06]  /*0230*/  LEA.HI.X R7, R8, UR13, R7, 0x2, P0 ;  /* 0x0000000d08077c11 */ /* 0x000fcc00080f1407 */
[----:B0-----:R-:W2:Y:S01]  /*0240*/  LDG.E.CONSTANT R7, desc[UR4][R6.64] ;  /* 0x0000000406077981 */ /* 0x001ea2000c1e9900 */
[----:B------:R-:W-:-:S05]  /*0250*/  IADD3 R9, PT, PT, R0, 0x4, RZ ;  /* 0x0000000400097810 */ /* 0x000fca0007ffe0ff */
[----:B------:R-:W-:-:S04]  /*0260*/  IMAD.WIDE.U32 R2, R9, UR9, R2 ;  /* 0x0000000909027c25 */ /* 0x000fc8000f8e0002 */
[----:B------:R-:W-:Y:S02]  /*0270*/  IMAD R3, R3, UR8, RZ ;  /* 0x0000000803037c24 */ /* 0x000fe4000f8e02ff */
[----:B------:R-:W-:-:S04]  /*0280*/  IMAD.WIDE.U32 R4, R2, UR8, R4 ;  /* 0x0000000802047c25 */ /* 0x000fc8000f8e0004 */
[----:B------:R-:W-:Y:S01]  /*0290*/  IMAD R3, R2, UR6, R3 ;  /* 0x0000000602037c24 */ /* 0x000fe2000f8e0203 */
[----:B------:R-:W-:-:S04]  /*02a0*/  LEA R2, P0, R4, UR14, 0x2 ;  /* 0x0000000e04027c11 */ /* 0x000fc8000f8010ff */
[----:B------:R-:W-:-:S04]  /*02b0*/  IADD3 R3, PT, PT, R5, R3, RZ ;  /* 0x0000000305037210 */ /* 0x000fc80007ffe0ff */
[----:B------:R-:W-:-:S05]  /*02c0*/  LEA.HI.X R3, R4, UR15, R3, 0x2, P0 ;  /* 0x0000000f04037c11 */ /* 0x000fca00080f1403 */
[----:B--2---:R-:W-:Y:S01]  /*02d0*/  STG.E desc[UR4][R2.64], R7 ;  /* 0x0000000702007986 */ /* 0x004fe2000c101904 */
[----:B------:R-:W-:Y:S05]  /*02e0*/  EXIT ;  /* 0x000000000000794d */ /* 0x000fea0003800000 */
.L_x_1:
        /* <DEDUP_REMOVED lines=9> */
.L_x_3:


//--------------------- .nv.shared.reserved.0     --------------------------
	.section	.nv.shared.reserved.0,"aw",@nobits
	.weak		__nv_reservedSMEM_offset_0_alias
	.size		__nv_reservedSMEM_offset_0_alias, 0, 64
	.other		__nv_reservedSMEM_offset_0_alias,@"STO_CUDA_RESERVED_SHARED STV_DEFAULT"
__nv_reservedSMEM_offset_0_alias:
	.zero		0
	.zero		64


//--------------------- .nv.constant0._Z16k_gather_to_fullPKfPfiiii --------------------------
	.section	.nv.constant0._Z16k_gather_to_fullPKfPfiiii,"a",@progbits
	.sectionflags	@""
	.align	4
.nv.constant0._Z16k_gather_to_fullPKfPfiiii:
	.zero		928


//--------------------- .nv.constant0._Z19k_scatter_from_fullPKfPfiiii --------------------------
	.section	.nv.constant0._Z19k_scatter_from_fullPKfPfiiii,"a",@progbits
	.sectionflags	@""
	.align	4
.nv.constant0._Z19k_scatter_from_fullPKfPfiiii:
	.zero		928


//--------------------- SYMBOLS --------------------------

	.type		.nv.reservedSmem.offset0,@object
	.size		.nv.reservedSmem.offset0,0x4
